	.headerflags	@"EF_CUDA_TEXMODE_UNIFIED EF_CUDA_64BIT_ADDRESS EF_CUDA_ACCELERATORS EF_CUDA_SM90 EF_CUDA_VIRTUAL_SM(EF_CUDA_SM90)"
	.elftype	@"ET_EXEC"


//--------------------- .nv.info                  --------------------------
	.section	.nv.info,"",@"SHT_CUDA_INFO"
	.align	4


	//----- nvinfo : EIATTR_REGCOUNT
	.align		4
        /*0000*/ 	.byte	0x04, 0x2f
        /*0002*/ 	.short	(.L_2 - .L_1)
	.align		4
.L_1:
        /*0004*/ 	.word	index@(triton_poi_fused_convolution_gelu_0)
        /*0008*/ 	.word	0x00000010


	//----- nvinfo : EIATTR_MIN_STACK_SIZE
	.align		4
.L_2:
        /*000c*/ 	.byte	0x04, 0x12
        /*000e*/ 	.short	(.L_4 - .L_3)
	.align		4
.L_3:
        /*0010*/ 	.word	index@(triton_poi_fused_convolution_gelu_0)
        /*0014*/ 	.word	0x00000000


	//----- nvinfo : EIATTR_FRAME_SIZE
	.align		4
.L_4:
        /*0018*/ 	.byte	0x04, 0x11
        /*001a*/ 	.short	(.L_6 - .L_5)
	.align		4
.L_5:
        /*001c*/ 	.word	index@(triton_poi_fused_convolution_gelu_0)
        /*0020*/ 	.word	0x00000000


	//----- nvinfo : EIATTR_MIN_STACK_SIZE
	.align		4
.L_6:
        /*0024*/ 	.byte	0x04, 0x12
        /*0026*/ 	.short	(.L_8 - .L_7)
	.align		4
.L_7:
        /*0028*/ 	.word	index@(triton_poi_fused_convolution_gelu_0)
        /*002c*/ 	.word	0x00000000
.L_8:


//--------------------- .nv.info.triton_poi_fused_convolution_gelu_0 --------------------------
	.section	.nv.info.triton_poi_fused_convolution_gelu_0,"",@"SHT_CUDA_INFO"
	.sectionflags	@""
	.align	4


	//----- nvinfo : EIATTR_CUDA_API_VERSION
	.align		4
        /*0000*/ 	.byte	0x04, 0x37
        /*0002*/ 	.short	(.L_10 - .L_9)
.L_9:
        /*0004*/ 	.word	0x0000007c


	//----- nvinfo : EIATTR_KPARAM_INFO
	.align		4
.L_10:
        /*0008*/ 	.byte	0x04, 0x17
        /*000a*/ 	.short	(.L_12 - .L_11)
.L_11:
        /*000c*/ 	.word	0x00000000
        /*0010*/ 	.short	0x0003
        /*0012*/ 	.short	0x0018
        /*0014*/ 	.byte	0x00, 0xf0, 0x11, 0x00


	//----- nvinfo : EIATTR_KPARAM_INFO
	.align		4
.L_12:
        /*0018*/ 	.byte	0x04, 0x17
        /*001a*/ 	.short	(.L_14 - .L_13)
.L_13:
        /*001c*/ 	.word	0x00000000
        /*0020*/ 	.short	0x0002
        /*0022*/ 	.short	0x0010
        /*0024*/ 	.byte	0x00, 0xf4, 0x21, 0x00


	//----- nvinfo : EIATTR_KPARAM_INFO
	.align		4
.L_14:
        /*0028*/ 	.byte	0x04, 0x17
        /*002a*/ 	.short	(.L_16 - .L_15)
.L_15:
        /*002c*/ 	.word	0x00000000
        /*0030*/ 	.short	0x0001
        /*0032*/ 	.short	0x0008
        /*0034*/ 	.byte	0x00, 0xf4, 0x21, 0x00


	//----- nvinfo : EIATTR_KPARAM_INFO
	.align		4
.L_16:
        /*0038*/ 	.byte	0x04, 0x17
        /*003a*/ 	.short	(.L_18 - .L_17)
.L_17:
        /*003c*/ 	.word	0x00000000
        /*0040*/ 	.short	0x0000
        /*0042*/ 	.short	0x0000
        /*0044*/ 	.byte	0x00, 0xf4, 0x21, 0x00


	//----- nvinfo : EIATTR_SPARSE_MMA_MASK
	.align		4
.L_18:
        /*0048*/ 	.byte	0x03, 0x50
        /*004a*/ 	.short	0x0000


	//----- nvinfo : EIATTR_MAXREG_COUNT
	.align		4
        /*004c*/ 	.byte	0x03, 0x1b
        /*004e*/ 	.short	0x00ff


	//----- nvinfo : EIATTR_EXIT_INSTR_OFFSETS
	.align		4
        /*0050*/ 	.byte	0x04, 0x1c
        /*0052*/ 	.short	(.L_20 - .L_19)


	//   ....[0]....
.L_19:
        /*0054*/ 	.word	0x000003b0


	//   ....[1]....
        /*0058*/ 	.word	0x000003d0


	//----- nvinfo : EIATTR_REQNTID
	.align		4
.L_20:
        /*005c*/ 	.byte	0x04, 0x10
        /*005e*/ 	.short	(.L_22 - .L_21)
.L_21:
        /*0060*/ 	.word	0x00000020
        /*0064*/ 	.word	0x00000001
        /*0068*/ 	.word	0x00000001


	//----- nvinfo : EIATTR_CBANK_PARAM_SIZE
	.align		4
.L_22:
        /*006c*/ 	.byte	0x03, 0x19
        /*006e*/ 	.short	0x001c


	//----- nvinfo : EIATTR_PARAM_CBANK
	.align		4
        /*0070*/ 	.byte	0x04, 0x0a
        /*0072*/ 	.short	(.L_24 - .L_23)
	.align		4
.L_23:
        /*0074*/ 	.word	index@(.nv.constant0.triton_poi_fused_convolution_gelu_0)
        /*0078*/ 	.short	0x0210
        /*007a*/ 	.short	0x001c


	//----- nvinfo : EIATTR_SW_WAR
	.align		4
.L_24:
        /*007c*/ 	.byte	0x04, 0x36
        /*007e*/ 	.short	(.L_26 - .L_25)
.L_25:
        /*0080*/ 	.word	0x00000008
.L_26:


//--------------------- .nv.callgraph             --------------------------
	.section	.nv.callgraph,"",@"SHT_CUDA_CALLGRAPH"
	.align	4
	.sectionentsize	8
	.align		4
        /*0000*/ 	.word	0x00000000
	.align		4
        /*0004*/ 	.word	0xffffffff
	.align		4
        /*0008*/ 	.word	0x00000000
	.align		4
        /*000c*/ 	.word	0xfffffffe
	.align		4
        /*0010*/ 	.word	0x00000000
	.align		4
        /*0014*/ 	.word	0xfffffffd
	.align		4
        /*0018*/ 	.word	0x00000000
	.align		4
        /*001c*/ 	.word	0xfffffffc


//--------------------- .nv.constant4             --------------------------
	.section	.nv.constant4,"a",@progbits
	.align	8
	.align		8
.nv.constant4:
        /*0000*/ 	.dword	_$_str


//--------------------- .text.triton_poi_fused_convolution_gelu_0 --------------------------
	.section	.text.triton_poi_fused_convolution_gelu_0,"ax",@progbits
	.align	128
        .global         triton_poi_fused_convolution_gelu_0
        .type           triton_poi_fused_convolution_gelu_0,@function
        .size           triton_poi_fused_convolution_gelu_0,(.L_x_1 - triton_poi_fused_convolution_gelu_0)
        .other          triton_poi_fused_convolution_gelu_0,@"STO_CUDA_ENTRY STV_DEFAULT"
triton_poi_fused_convolution_gelu_0:
.text.triton_poi_fused_convolution_gelu_0:
[----:B------:R-:W0:Y:S02]  /*0000*/  LDC R1, c[0x0][0x28] ;  /* 0x00000a00ff017b82 */ /* 0x000e240000000800 */
[----:B------:R-:W1:Y:S01]  /*0010*/  S2R R10, SR_TID.X ;  /* 0x00000000000a7919 */ /* 0x000e620000002100 */
[----:B------:R-:W2:Y:S01]  /*0020*/  LDC.64 R4, c[0x0][0x218] ;  /* 0x00008600ff047b82 */ /* 0x000ea20000000a00 */
[----:B------:R-:W-:Y:S01]  /*0030*/  ULDC.64 UR4, c[0x0][0x208] ;  /* 0x0000820000047ab9 */ /* 0x000fe20000000a00 */
[----:B------:R-:W-:Y:S01]  /*0040*/  ULDC.64 UR6, c[0x0][0x220] ;  /* 0x0000880000067ab9 */ /* 0x000fe20000000a00 */
[----:B------:R-:W3:Y:S05]  /*0050*/  S2R R7, SR_CTAID.X ;  /* 0x0000000000077919 */ /* 0x000eea0000002500 */
[----:B------:R-:W4:Y:S01]  /*0060*/  LDC.64 R2, c[0x0][0x210] ;  /* 0x00008400ff027b82 */ /* 0x000f220000000a00 */
[----:B-1----:R-:W-:-:S02]  /*0070*/  LOP3.LUT R0, R10, 0xf, RZ, 0xc0, !PT ;  /* 0x0000000f0a007812 */ /* 0x002fc400078ec0ff */
[----:B---3--:R-:W-:Y:S02]  /*0080*/  SHF.R.S32.HI R6, RZ, 0x1b, R7 ;  /* 0x0000001bff067819 */ /* 0x008fe40000011407 */
[----:B------:R-:W-:Y:S02]  /*0090*/  LEA R7, R7, R0, 0x4 ;  /* 0x0000000007077211 */ /* 0x000fe400078e20ff */
[----:B------:R-:W-:Y:S02]  /*00a0*/  SGXT R0, R6, 0x1 ;  /* 0x000000010600781a */ /* 0x000fe40000000200 */
[C---:B------:R-:W-:Y:S01]  /*00b0*/  ISETP.GE.AND P0, PT, R7.reuse, 0x10, PT ;  /* 0x000000100700780c */ /* 0x040fe20003f06270 */
[----:B----4-:R-:W-:Y:S01]  /*00c0*/  IMAD.WIDE R2, R7, 0x4, R2 ;  /* 0x0000000407027825 */ /* 0x010fe200078e0202 */
[----:B------:R-:W-:-:S04]  /*00d0*/  LEA.HI R0, R0, R7, RZ, 0x2 ;  /* 0x0000000700007211 */ /* 0x000fc800078f10ff */
[----:B------:R-:W-:Y:S01]  /*00e0*/  SHF.R.S32.HI R9, RZ, 0x2, R0 ;  /* 0x00000002ff097819 */ /* 0x000fe20000011400 */
[----:B------:R-:W-:-:S04]  /*00f0*/  IMAD.MOV.U32 R0, RZ, RZ, RZ ;  /* 0x000000ffff007224 */ /* 0x000fc800078e00ff */
[----:B--2---:R-:W-:Y:S01]  /*0100*/  IMAD.WIDE R4, R9, 0x4, R4 ;  /* 0x0000000409047825 */ /* 0x004fe200078e0204 */
[----:B------:R-:W-:Y:S01]  /*0110*/  HFMA2.MMA R9, -RZ, RZ, 0, 0 ;  /* 0x00000000ff097435 */ /* 0x000fe200000001ff */
[----:B------:R-:W2:Y:S09]  /*0120*/  @!P0 LDG.E R0, desc[UR4][R2.64] ;  /* 0x0000000402008981 */ /* 0x000eb2000c1e1900 */
[----:B------:R1:W2:Y:S01]  /*0130*/  @!P0 LDG.E.EL R9, desc[UR4][R4.64] ;  /* 0x0000000404098981 */ /* 0x0002a2000c2e1900 */
[----:B------:R-:W-:Y:S01]  /*0140*/  IMAD.MOV.U32 R6, RZ, RZ, 0x3bac840b ;  /* 0x3bac840bff067424 */ /* 0x000fe200078e00ff */
[----:B------:R-:W-:-:S04]  /*0150*/  LOP3.LUT P0, RZ, R10, 0x10, RZ, 0xc0, !PT ;  /* 0x000000100aff7812 */ /* 0x000fc8000780c0ff */
[----:B------:R-:W-:Y:S01]  /*0160*/  ISETP.LT.AND P0, PT, R7, 0x10, !P0 ;  /* 0x000000100700780c */ /* 0x000fe20004701270 */
[----:B-1----:R-:W-:Y:S02]  /*0170*/  HFMA2.MMA R4, -RZ, RZ, -1.26171875, -2.110004425048828125e-05 ;  /* 0xbd0c8162ff047435 */ /* 0x002fe400000001ff */
[----:B------:R-:W-:Y:S01]  /*0180*/  HFMA2.MMA R5, -RZ, RZ, 1.853515625, -0.00091457366943359375 ;  /* 0x3f6a937eff057435 */ /* 0x000fe200000001ff */
[----:B--2---:R-:W-:Y:S01]  /*0190*/  FADD R13, R9, R0 ;  /* 0x00000000090d7221 */ /* 0x004fe20000000000 */
[----:B------:R-:W-:Y:S01]  /*01a0*/  IMAD.MOV.U32 R0, RZ, RZ, 0x3789ca3c ;  /* 0x3789ca3cff007424 */ /* 0x000fe200078e00ff */
[----:B------:R-:W-:Y:S02]  /*01b0*/  MOV R9, 0xb9f560b9 ;  /* 0xb9f560b900097802 */ /* 0x000fe40000000f00 */
[----:B------:R-:W-:-:S05]  /*01c0*/  FMUL R8, R13, 0.70710676908493041992 ;  /* 0x3f3504f30d087820 */ /* 0x000fca0000400000 */
[----:B------:R1:W-:Y:S01]  /*01d0*/  @P0 STG.E desc[UR4][R2.64], R13 ;  /* 0x0000000d02000986 */ /* 0x0003e2000c101904 */
[----:B------:R-:W-:-:S05]  /*01e0*/  FADD.FTZ R11, |R8|, -RZ ;  /* 0x800000ff080b7221 */ /* 0x000fca0000010200 */
[----:B------:R-:W-:-:S13]  /*01f0*/  FSETP.GE.AND P1, PT, R11, 1.0029599666595458984, PT ;  /* 0x3f8060fe0b00780b */ /* 0x000fda0003f26000 */
[----:B------:R-:W-:Y:S01]  /*0200*/  @!P1 MOV R0, 0x38b1e96a ;  /* 0x38b1e96a00009802 */ /* 0x000fe20000000f00 */
[----:B------:R-:W-:Y:S02]  /*0210*/  @!P1 IMAD.MOV.U32 R9, RZ, RZ, -0x45a8b2e0 ;  /* 0xba574d20ff099424 */ /* 0x000fe400078e00ff */
[----:B------:R-:W-:Y:S01]  /*0220*/  @!P1 FMUL R11, R8, R8 ;  /* 0x00000008080b9220 */ /* 0x000fe20000400000 */
[----:B------:R-:W-:Y:S01]  /*0230*/  @!P1 IMAD.MOV.U32 R6, RZ, RZ, 0x3baad5ea ;  /* 0x3baad5eaff069424 */ /* 0x000fe200078e00ff */
[----:B------:R-:W-:Y:S01]  /*0240*/  @!P1 MOV R5, 0xbec093ac ;  /* 0xbec093ac00059802 */ /* 0x000fe20000000f00 */
[----:B------:R-:W-:Y:S02]  /*0250*/  @!P1 IMAD.MOV.U32 R4, RZ, RZ, -0x4323e419 ;  /* 0xbcdc1be7ff049424 */ /* 0x000fe400078e00ff */
[----:B------:R-:W-:Y:S01]  /*0260*/  FFMA.FTZ R9, R11, R0, R9 ;  /* 0x000000000b097223 */ /* 0x000fe20000010009 */
[----:B------:R-:W-:Y:S02]  /*0270*/  MOV R0, 0x3e1cf906 ;  /* 0x3e1cf90600007802 */ /* 0x000fe40000000f00 */
[----:B------:R-:W-:Y:S01]  /*0280*/  @!P1 MOV R0, 0x3de718af ;  /* 0x3de718af00009802 */ /* 0x000fe20000000f00 */
[----:B------:R-:W-:Y:S01]  /*0290*/  FFMA.FTZ R9, R9, R11, R6 ;  /* 0x0000000b09097223 */ /* 0x000fe20000010006 */
[----:B------:R-:W-:-:S03]  /*02a0*/  SHF.R.S32.HI R6, RZ, 0x1f, R7 ;  /* 0x0000001fff067819 */ /* 0x000fc60000011407 */
[-C--:B------:R-:W-:Y:S01]  /*02b0*/  FFMA.FTZ R9, R9, R11.reuse, R4 ;  /* 0x0000000b09097223 */ /* 0x080fe20000010004 */
[----:B------:R-:W-:Y:S01]  /*02c0*/  IMAD.MOV.U32 R4, RZ, RZ, 0x3f20d842 ;  /* 0x3f20d842ff047424 */ /* 0x000fe200078e00ff */
[----:B------:R-:W-:Y:S02]  /*02d0*/  @!P1 MOV R4, 0x3e0375d3 ;  /* 0x3e0375d300049802 */ /* 0x000fe40000000f00 */
[----:B------:R-:W-:Y:S01]  /*02e0*/  FFMA.FTZ R0, R9, R11, R0 ;  /* 0x0000000b09007223 */ /* 0x000fe20000010000 */
[----:B------:R-:W-:-:S03]  /*02f0*/  FSEL R9, -R11, R8, P1 ;  /* 0x000000080b097208 */ /* 0x000fc60000800100 */
[----:B------:R-:W-:-:S04]  /*0300*/  FFMA.FTZ R5, R0, R11, R5 ;  /* 0x0000000b00057223 */ /* 0x000fc80000010005 */
[----:B------:R-:W-:-:S04]  /*0310*/  FFMA.FTZ R4, R5, R11, R4 ;  /* 0x0000000b05047223 */ /* 0x000fc80000010004 */
[----:B------:R-:W-:-:S04]  /*0320*/  FFMA.FTZ R9, R4, R9, R9 ;  /* 0x0000000904097223 */ /* 0x000fc80000010009 */
[----:B------:R-:W2:Y:S02]  /*0330*/  @P1 MUFU.EX2 R0, R9 ;  /* 0x0000000900001308 */ /* 0x000ea40000000800 */
[----:B--2---:R-:W-:-:S05]  /*0340*/  @P1 FADD R0, -R0, 1 ;  /* 0x3f80000000001421 */ /* 0x004fca0000000100 */
[----:B------:R-:W-:Y:S01]  /*0350*/  @P1 LOP3.LUT R9, R0, 0x80000000, R8, 0xf8, !PT ;  /* 0x8000000000091812 */ /* 0x000fe200078ef808 */
[----:B------:R-:W-:Y:S01]  /*0360*/  FMUL R0, R13, 0.5 ;  /* 0x3f0000000d007820 */ /* 0x000fe20000400000 */
[----:B------:R-:W-:-:S03]  /*0370*/  LEA R4, P1, R7, UR6, 0x2 ;  /* 0x0000000607047c11 */ /* 0x000fc6000f8210ff */
[----:B------:R-:W-:Y:S01]  /*0380*/  FADD R11, R9, 1 ;  /* 0x3f800000090b7421 */ /* 0x000fe20000000000 */
[----:B------:R-:W-:-:S03]  /*0390*/  LEA.HI.X R5, R7, UR7, R6, 0x2, P1 ;  /* 0x0000000707057c11 */ /* 0x000fc600088f1406 */
[----:B------:R-:W-:Y:S01]  /*03a0*/  FMUL R11, R0, R11 ;  /* 0x0000000b000b7220 */ /* 0x000fe20000400000 */
[----:B-1----:R-:W-:Y:S06]  /*03b0*/  @!P0 EXIT ;  /* 0x000000000000894d */ /* 0x002fec0003800000 */
[----:B------:R-:W-:Y:S01]  /*03c0*/  STG.E desc[UR4][R4.64], R11 ;  /* 0x0000000b04007986 */ /* 0x000fe2000c101904 */
[----:B------:R-:W-:Y:S05]  /*03d0*/  EXIT ;  /* 0x000000000000794d */ /* 0x000fea0003800000 */
.L_x_0:
[----:B------:R-:W-:-:S00]  /*03e0*/  BRA `(.L_x_0) ;  /* 0xfffffffc00fc7947 */ /* 0x000fc0000383ffff */
[----:B------:R-:W-:-:S00]  /*03f0*/  NOP ;  /* 0x0000000000007918 */ /* 0x000fc00000000000 */
        /* <DEDUP_REMOVED lines=8> */
.L_x_1:


//--------------------- .nv.global.init           --------------------------
	.section	.nv.global.init,"aw",@progbits
.nv.global.init:
	.type		_$_str,@object
	.size		_$_str,(.L_0 - _$_str)
_$_str:
        /*0000*/ 	.byte	0x5f, 0x5f, 0x43, 0x55, 0x44, 0x41, 0x5f, 0x46, 0x54, 0x5a, 0x00
.L_0:


//--------------------- .nv.constant0.triton_poi_fused_convolution_gelu_0 --------------------------
	.section	.nv.constant0.triton_poi_fused_convolution_gelu_0,"a",@progbits
	.sectionflags	@""
	.align	4
.nv.constant0.triton_poi_fused_convolution_gelu_0:
	.zero		556
